//
// Generated by NVIDIA NVVM Compiler
//
// Compiler Build ID: CL-36424714
// Cuda compilation tools, release 13.0, V13.0.88
// Based on NVVM 20.0.0
//

.version 9.0
.target sm_100
.address_size 64

	// .globl	_Z11sign_gpu_v1iPfS_

.visible .entry _Z11sign_gpu_v1iPfS_(
	.param .u32 _Z11sign_gpu_v1iPfS__param_0,
	.param .u64 .ptr .align 1 _Z11sign_gpu_v1iPfS__param_1,
	.param .u64 .ptr .align 1 _Z11sign_gpu_v1iPfS__param_2
)
{
	.reg .pred 	%p<4>;
	.reg .b32 	%r<11>;
	.reg .b32 	%f<3>;
	.reg .b64 	%rd<8>;

	ld.param.u32 	%r6, [_Z11sign_gpu_v1iPfS__param_0];
	ld.param.u64 	%rd3, [_Z11sign_gpu_v1iPfS__param_1];
	ld.param.u64 	%rd4, [_Z11sign_gpu_v1iPfS__param_2];
	mov.u32 	%r7, %ctaid.x;
	mov.u32 	%r1, %ntid.x;
	mov.u32 	%r8, %tid.x;
	mad.lo.s32 	%r10, %r7, %r1, %r8;
	setp.ge.s32 	%p1, %r10, %r6;
	@%p1 bra 	$L__BB0_3;
	mov.u32 	%r9, %nctaid.x;
	mul.lo.s32 	%r3, %r1, %r9;
	cvta.to.global.u64 	%rd1, %rd3;
	cvta.to.global.u64 	%rd2, %rd4;
$L__BB0_2:
	mul.wide.s32 	%rd5, %r10, 4;
	add.s64 	%rd6, %rd1, %rd5;
	ld.global.f32 	%f1, [%rd6];
	setp.ge.f32 	%p2, %f1, 0f00000000;
	selp.f32 	%f2, 0f3F800000, 0fBF800000, %p2;
	add.s64 	%rd7, %rd2, %rd5;
	st.global.f32 	[%rd7], %f2;
	add.s32 	%r10, %r10, %r3;
	setp.lt.s32 	%p3, %r10, %r6;
	@%p3 bra 	$L__BB0_2;
$L__BB0_3:
	ret;

}
	// .globl	_Z11sign_gpu_v2iPfS_
.visible .entry _Z11sign_gpu_v2iPfS_(
	.param .u32 _Z11sign_gpu_v2iPfS__param_0,
	.param .u64 .ptr .align 1 _Z11sign_gpu_v2iPfS__param_1,
	.param .u64 .ptr .align 1 _Z11sign_gpu_v2iPfS__param_2
)
{
	.reg .pred 	%p<4>;
	.reg .b32 	%r<11>;
	.reg .b32 	%f<3>;
	.reg .b64 	%rd<8>;

	ld.param.u32 	%r6, [_Z11sign_gpu_v2iPfS__param_0];
	ld.param.u64 	%rd3, [_Z11sign_gpu_v2iPfS__param_1];
	ld.param.u64 	%rd4, [_Z11sign_gpu_v2iPfS__param_2];
	mov.u32 	%r7, %ctaid.x;
	mov.u32 	%r1, %ntid.x;
	mov.u32 	%r8, %tid.x;
	mad.lo.s32 	%r10, %r7, %r1, %r8;
	setp.ge.s32 	%p1, %r10, %r6;
	@%p1 bra 	$L__BB1_3;
	mov.u32 	%r9, %nctaid.x;
	mul.lo.s32 	%r3, %r1, %r9;
	cvta.to.global.u64 	%rd1, %rd3;
	cvta.to.global.u64 	%rd2, %rd4;
$L__BB1_2:
	mul.wide.s32 	%rd5, %r10, 4;
	add.s64 	%rd6, %rd1, %rd5;
	ld.global.f32 	%f1, [%rd6];
	setp.ge.f32 	%p2, %f1, 0f00000000;
	selp.f32 	%f2, 0f3F800000, 0fBF800000, %p2;
	add.s64 	%rd7, %rd2, %rd5;
	st.global.f32 	[%rd7], %f2;
	add.s32 	%r10, %r10, %r3;
	setp.lt.s32 	%p3, %r10, %r6;
	@%p3 bra 	$L__BB1_2;
$L__BB1_3:
	ret;

}
	// .globl	_Z10abs_gpu_v1iPfS_
.visible .entry _Z10abs_gpu_v1iPfS_(
	.param .u32 _Z10abs_gpu_v1iPfS__param_0,
	.param .u64 .ptr .align 1 _Z10abs_gpu_v1iPfS__param_1,
	.param .u64 .ptr .align 1 _Z10abs_gpu_v1iPfS__param_2
)
{
	.reg .pred 	%p<3>;
	.reg .b32 	%r<11>;
	.reg .b32 	%f<3>;
	.reg .b64 	%rd<8>;

	ld.param.u32 	%r6, [_Z10abs_gpu_v1iPfS__param_0];
	ld.param.u64 	%rd3, [_Z10abs_gpu_v1iPfS__param_1];
	ld.param.u64 	%rd4, [_Z10abs_gpu_v1iPfS__param_2];
	mov.u32 	%r7, %ctaid.x;
	mov.u32 	%r1, %ntid.x;
	mov.u32 	%r8, %tid.x;
	mad.lo.s32 	%r10, %r7, %r1, %r8;
	setp.ge.s32 	%p1, %r10, %r6;
	@%p1 bra 	$L__BB2_3;
	mov.u32 	%r9, %nctaid.x;
	mul.lo.s32 	%r3, %r1, %r9;
	cvta.to.global.u64 	%rd1, %rd3;
	cvta.to.global.u64 	%rd2, %rd4;
$L__BB2_2:
	mul.wide.s32 	%rd5, %r10, 4;
	add.s64 	%rd6, %rd1, %rd5;
	ld.global.f32 	%f1, [%rd6];
	abs.f32 	%f2, %f1;
	add.s64 	%rd7, %rd2, %rd5;
	st.global.f32 	[%rd7], %f2;
	add.s32 	%r10, %r10, %r3;
	setp.lt.s32 	%p2, %r10, %r6;
	@%p2 bra 	$L__BB2_2;
$L__BB2_3:
	ret;

}
	// .globl	_Z10abs_gpu_v2iPfS_
.visible .entry _Z10abs_gpu_v2iPfS_(
	.param .u32 _Z10abs_gpu_v2iPfS__param_0,
	.param .u64 .ptr .align 1 _Z10abs_gpu_v2iPfS__param_1,
	.param .u64 .ptr .align 1 _Z10abs_gpu_v2iPfS__param_2
)
{
	.reg .pred 	%p<4>;
	.reg .b32 	%r<11>;
	.reg .b32 	%f<4>;
	.reg .b64 	%rd<8>;

	ld.param.u32 	%r6, [_Z10abs_gpu_v2iPfS__param_0];
	ld.param.u64 	%rd3, [_Z10abs_gpu_v2iPfS__param_1];
	ld.param.u64 	%rd4, [_Z10abs_gpu_v2iPfS__param_2];
	mov.u32 	%r7, %ctaid.x;
	mov.u32 	%r1, %ntid.x;
	mov.u32 	%r8, %tid.x;
	mad.lo.s32 	%r10, %r7, %r1, %r8;
	setp.ge.s32 	%p1, %r10, %r6;
	@%p1 bra 	$L__BB3_3;
	mov.u32 	%r9, %nctaid.x;
	mul.lo.s32 	%r3, %r1, %r9;
	cvta.to.global.u64 	%rd1, %rd3;
	cvta.to.global.u64 	%rd2, %rd4;
$L__BB3_2:
	mul.wide.s32 	%rd5, %r10, 4;
	add.s64 	%rd6, %rd1, %rd5;
	ld.global.f32 	%f1, [%rd6];
	setp.ge.f32 	%p2, %f1, 0f00000000;
	neg.f32 	%f2, %f1;
	selp.f32 	%f3, %f1, %f2, %p2;
	add.s64 	%rd7, %rd2, %rd5;
	st.global.f32 	[%rd7], %f3;
	add.s32 	%r10, %r10, %r3;
	setp.lt.s32 	%p3, %r10, %r6;
	@%p3 bra 	$L__BB3_2;
$L__BB3_3:
	ret;

}


// ===== COMPILED SASS (sm_100) =====

	.target	sm_100

	.elftype	@"ET_EXEC"


//--------------------- .note.nv.tkinfo           --------------------------
	.section	.note.nv.tkinfo,"",@"SHT_NOTE"
	.sectionflags	@"SHF_NOTE_NV_TKINFO"
	.tkinfo
        /*0018*/ 	.word	0x00000002
        /*0030*/ 	.string	""
        /*0030*/ 	.string	"ptxas"
        /*0030*/ 	.string	"Cuda compilation tools, release 13.0, V13.0.88"
        /*0030*/ 	.string	"Build cuda_13.0.r13.0/compiler.36424714_0"
        /*0030*/ 	.string	"-arch sm_100 -m 64 "



//--------------------- .note.nv.cuinfo           --------------------------
	.section	.note.nv.cuinfo,"",@"SHT_NOTE"
	.sectionflags	@"SHF_NOTE_NV_CUINFO"
        /*0018*/ 	.short	0x0002
        /*001a*/ 	.short	0x0064
        /*001c*/ 	.short	0x0082
	.zero		2


//--------------------- .nv.info                  --------------------------
	.section	.nv.info,"",@"SHT_CUDA_INFO"
	.align	4


	//----- nvinfo : EIATTR_REGCOUNT
	.align		4
        /*0000*/ 	.byte	0x04, 0x2f
        /*0002*/ 	.short	(.L_1 - .L_0)
	.align		4
.L_0:
        /*0004*/ 	.word	index@(_Z11sign_gpu_v1iPfS_)
        /*0008*/ 	.word	0x00000010


	//----- nvinfo : EIATTR_FRAME_SIZE
	.align		4
.L_1:
        /*000c*/ 	.byte	0x04, 0x11
        /*000e*/ 	.short	(.L_3 - .L_2)
	.align		4
.L_2:
        /*0010*/ 	.word	index@(_Z11sign_gpu_v1iPfS_)
        /*0014*/ 	.word	0x00000000


	//----- nvinfo : EIATTR_REGCOUNT
	.align		4
.L_3:
        /*0018*/ 	.byte	0x04, 0x2f
        /*001a*/ 	.short	(.L_5 - .L_4)
	.align		4
.L_4:
        /*001c*/ 	.word	index@(_Z11sign_gpu_v2iPfS_)
        /*0020*/ 	.word	0x00000010


	//----- nvinfo : EIATTR_FRAME_SIZE
	.align		4
.L_5:
        /*0024*/ 	.byte	0x04, 0x11
        /*0026*/ 	.short	(.L_7 - .L_6)
	.align		4
.L_6:
        /*0028*/ 	.word	index@(_Z11sign_gpu_v2iPfS_)
        /*002c*/ 	.word	0x00000000


	//----- nvinfo : EIATTR_REGCOUNT
	.align		4
.L_7:
        /*0030*/ 	.byte	0x04, 0x2f
        /*0032*/ 	.short	(.L_9 - .L_8)
	.align		4
.L_8:
        /*0034*/ 	.word	index@(_Z10abs_gpu_v1iPfS_)
        /*0038*/ 	.word	0x00000010


	//----- nvinfo : EIATTR_FRAME_SIZE
	.align		4
.L_9:
        /*003c*/ 	.byte	0x04, 0x11
        /*003e*/ 	.short	(.L_11 - .L_10)
	.align		4
.L_10:
        /*0040*/ 	.word	index@(_Z10abs_gpu_v1iPfS_)
        /*0044*/ 	.word	0x00000000


	//----- nvinfo : EIATTR_REGCOUNT
	.align		4
.L_11:
        /*0048*/ 	.byte	0x04, 0x2f
        /*004a*/ 	.short	(.L_13 - .L_12)
	.align		4
.L_12:
        /*004c*/ 	.word	index@(_Z10abs_gpu_v2iPfS_)
        /*0050*/ 	.word	0x00000010


	//----- nvinfo : EIATTR_FRAME_SIZE
	.align		4
.L_13:
        /*0054*/ 	.byte	0x04, 0x11
        /*0056*/ 	.short	(.L_15 - .L_14)
	.align		4
.L_14:
        /*0058*/ 	.word	index@(_Z10abs_gpu_v2iPfS_)
        /*005c*/ 	.word	0x00000000


	//----- nvinfo : EIATTR_MIN_STACK_SIZE
	.align		4
.L_15:
        /*0060*/ 	.byte	0x04, 0x12
        /*0062*/ 	.short	(.L_17 - .L_16)
	.align		4
.L_16:
        /*0064*/ 	.word	index@(_Z10abs_gpu_v2iPfS_)
        /*0068*/ 	.word	0x00000000


	//----- nvinfo : EIATTR_MIN_STACK_SIZE
	.align		4
.L_17:
        /*006c*/ 	.byte	0x04, 0x12
        /*006e*/ 	.short	(.L_19 - .L_18)
	.align		4
.L_18:
        /*0070*/ 	.word	index@(_Z10abs_gpu_v1iPfS_)
        /*0074*/ 	.word	0x00000000


	//----- nvinfo : EIATTR_MIN_STACK_SIZE
	.align		4
.L_19:
        /*0078*/ 	.byte	0x04, 0x12
        /*007a*/ 	.short	(.L_21 - .L_20)
	.align		4
.L_20:
        /*007c*/ 	.word	index@(_Z11sign_gpu_v2iPfS_)
        /*0080*/ 	.word	0x00000000


	//----- nvinfo : EIATTR_MIN_STACK_SIZE
	.align		4
.L_21:
        /*0084*/ 	.byte	0x04, 0x12
        /*0086*/ 	.short	(.L_23 - .L_22)
	.align		4
.L_22:
        /*0088*/ 	.word	index@(_Z11sign_gpu_v1iPfS_)
        /*008c*/ 	.word	0x00000000
.L_23:


//--------------------- .nv.compat                --------------------------
	.section	.nv.compat,"",@"SHT_CUDA_COMPAT_INFO"
	.align	4
        /*0000*/ 	.byte	0x02, 0x09, 0x00, 0x00, 0x02, 0x02, 0x01, 0x00, 0x02, 0x05, 0x05, 0x00, 0x03, 0x07, 0x01, 0x01
        /*0010*/ 	.byte	0x02, 0x03, 0x00, 0x00, 0x02, 0x06, 0x01, 0x00, 0x04, 0x0b, 0x08, 0x00, 0x09, 0x00, 0x00, 0x00
        /*0020*/ 	.byte	0x00, 0x00, 0x00, 0x00


//--------------------- .nv.info._Z10abs_gpu_v2iPfS_ --------------------------
	.section	.nv.info._Z10abs_gpu_v2iPfS_,"",@"SHT_CUDA_INFO"
	.sectionflags	@""
	.align	4


	//----- nvinfo : EIATTR_CUDA_API_VERSION
	.align		4
        /*0000*/ 	.byte	0x04, 0x37
        /*0002*/ 	.short	(.L_25 - .L_24)
.L_24:
        /*0004*/ 	.word	0x00000082


	//----- nvinfo : EIATTR_KPARAM_INFO
	.align		4
.L_25:
        /*0008*/ 	.byte	0x04, 0x17
        /*000a*/ 	.short	(.L_27 - .L_26)
.L_26:
        /*000c*/ 	.word	0x00000000
        /*0010*/ 	.short	0x0002
        /*0012*/ 	.short	0x0010
        /*0014*/ 	.byte	0x00, 0xf5, 0x21, 0x00


	//----- nvinfo : EIATTR_KPARAM_INFO
	.align		4
.L_27:
        /*0018*/ 	.byte	0x04, 0x17
        /*001a*/ 	.short	(.L_29 - .L_28)
.L_28:
        /*001c*/ 	.word	0x00000000
        /*0020*/ 	.short	0x0001
        /*0022*/ 	.short	0x0008
        /*0024*/ 	.byte	0x00, 0xf5, 0x21, 0x00


	//----- nvinfo : EIATTR_KPARAM_INFO
	.align		4
.L_29:
        /*0028*/ 	.byte	0x04, 0x17
        /*002a*/ 	.short	(.L_31 - .L_30)
.L_30:
        /*002c*/ 	.word	0x00000000
        /*0030*/ 	.short	0x0000
        /*0032*/ 	.short	0x0000
        /*0034*/ 	.byte	0x00, 0xf0, 0x11, 0x00


	//----- nvinfo : EIATTR_SPARSE_MMA_MASK
	.align		4
.L_31:
        /*0038*/ 	.byte	0x03, 0x50
        /*003a*/ 	.short	0x0000


	//----- nvinfo : EIATTR_MAXREG_COUNT
	.align		4
        /*003c*/ 	.byte	0x03, 0x1b
        /*003e*/ 	.short	0x00ff


	//----- nvinfo : EIATTR_MERCURY_ISA_VERSION
	.align		4
        /*0040*/ 	.byte	0x03, 0x5f
        /*0042*/ 	.short	0x0101


	//----- nvinfo : EIATTR_VRC_CTA_INIT_COUNT
	.align		4
        /*0044*/ 	.byte	0x02, 0x4a
	.zero		1
	.zero		1


	//----- nvinfo : EIATTR_EXIT_INSTR_OFFSETS
	.align		4
        /*0048*/ 	.byte	0x04, 0x1c
        /*004a*/ 	.short	(.L_33 - .L_32)


	//   ....[0]....
.L_32:
        /*004c*/ 	.word	0x00000070


	//   ....[1]....
        /*0050*/ 	.word	0x00000160


	//----- nvinfo : EIATTR_CRS_STACK_SIZE
	.align		4
.L_33:
        /*0054*/ 	.byte	0x04, 0x1e
        /*0056*/ 	.short	(.L_35 - .L_34)
.L_34:
        /*0058*/ 	.word	0x00000000


	//----- nvinfo : EIATTR_CBANK_PARAM_SIZE
	.align		4
.L_35:
        /*005c*/ 	.byte	0x03, 0x19
        /*005e*/ 	.short	0x0018


	//----- nvinfo : EIATTR_PARAM_CBANK
	.align		4
        /*0060*/ 	.byte	0x04, 0x0a
        /*0062*/ 	.short	(.L_37 - .L_36)
	.align		4
.L_36:
        /*0064*/ 	.word	index@(.nv.constant0._Z10abs_gpu_v2iPfS_)
        /*0068*/ 	.short	0x0380
        /*006a*/ 	.short	0x0018


	//----- nvinfo : EIATTR_SW_WAR
	.align		4
.L_37:
        /*006c*/ 	.byte	0x04, 0x36
        /*006e*/ 	.short	(.L_39 - .L_38)
.L_38:
        /*0070*/ 	.word	0x00000008
.L_39:


//--------------------- .nv.info._Z10abs_gpu_v1iPfS_ --------------------------
	.section	.nv.info._Z10abs_gpu_v1iPfS_,"",@"SHT_CUDA_INFO"
	.sectionflags	@""
	.align	4


	//----- nvinfo : EIATTR_CUDA_API_VERSION
	.align		4
        /*0000*/ 	.byte	0x04, 0x37
        /*0002*/ 	.short	(.L_41 - .L_40)
.L_40:
        /*0004*/ 	.word	0x00000082


	//----- nvinfo : EIATTR_KPARAM_INFO
	.align		4
.L_41:
        /*0008*/ 	.byte	0x04, 0x17
        /*000a*/ 	.short	(.L_43 - .L_42)
.L_42:
        /*000c*/ 	.word	0x00000000
        /*0010*/ 	.short	0x0002
        /*0012*/ 	.short	0x0010
        /*0014*/ 	.byte	0x00, 0xf5, 0x21, 0x00


	//----- nvinfo : EIATTR_KPARAM_INFO
	.align		4
.L_43:
        /*0018*/ 	.byte	0x04, 0x17
        /*001a*/ 	.short	(.L_45 - .L_44)
.L_44:
        /*001c*/ 	.word	0x00000000
        /*0020*/ 	.short	0x0001
        /*0022*/ 	.short	0x0008
        /*0024*/ 	.byte	0x00, 0xf5, 0x21, 0x00


	//----- nvinfo : EIATTR_KPARAM_INFO
	.align		4
.L_45:
        /*0028*/ 	.byte	0x04, 0x17
        /*002a*/ 	.short	(.L_47 - .L_46)
.L_46:
        /*002c*/ 	.word	0x00000000
        /*0030*/ 	.short	0x0000
        /*0032*/ 	.short	0x0000
        /*0034*/ 	.byte	0x00, 0xf0, 0x11, 0x00


	//----- nvinfo : EIATTR_SPARSE_MMA_MASK
	.align		4
.L_47:
        /*0038*/ 	.byte	0x03, 0x50
        /*003a*/ 	.short	0x0000


	//----- nvinfo : EIATTR_MAXREG_COUNT
	.align		4
        /*003c*/ 	.byte	0x03, 0x1b
        /*003e*/ 	.short	0x00ff


	//----- nvinfo : EIATTR_MERCURY_ISA_VERSION
	.align		4
        /*0040*/ 	.byte	0x03, 0x5f
        /*0042*/ 	.short	0x0101


	//----- nvinfo : EIATTR_VRC_CTA_INIT_COUNT
	.align		4
        /*0044*/ 	.byte	0x02, 0x4a
	.zero		1
	.zero		1


	//----- nvinfo : EIATTR_EXIT_INSTR_OFFSETS
	.align		4
        /*0048*/ 	.byte	0x04, 0x1c
        /*004a*/ 	.short	(.L_49 - .L_48)


	//   ....[0]....
.L_48:
        /*004c*/ 	.word	0x00000070


	//   ....[1]....
        /*0050*/ 	.word	0x00000150


	//----- nvinfo : EIATTR_CRS_STACK_SIZE
	.align		4
.L_49:
        /*0054*/ 	.byte	0x04, 0x1e
        /*0056*/ 	.short	(.L_51 - .L_50)
.L_50:
        /*0058*/ 	.word	0x00000000


	//----- nvinfo : EIATTR_CBANK_PARAM_SIZE
	.align		4
.L_51:
        /*005c*/ 	.byte	0x03, 0x19
        /*005e*/ 	.short	0x0018


	//----- nvinfo : EIATTR_PARAM_CBANK
	.align		4
        /*0060*/ 	.byte	0x04, 0x0a
        /*0062*/ 	.short	(.L_53 - .L_52)
	.align		4
.L_52:
        /*0064*/ 	.word	index@(.nv.constant0._Z10abs_gpu_v1iPfS_)
        /*0068*/ 	.short	0x0380
        /*006a*/ 	.short	0x0018


	//----- nvinfo : EIATTR_SW_WAR
	.align		4
.L_53:
        /*006c*/ 	.byte	0x04, 0x36
        /*006e*/ 	.short	(.L_55 - .L_54)
.L_54:
        /*0070*/ 	.word	0x00000008
.L_55:


//--------------------- .nv.info._Z11sign_gpu_v2iPfS_ --------------------------
	.section	.nv.info._Z11sign_gpu_v2iPfS_,"",@"SHT_CUDA_INFO"
	.sectionflags	@""
	.align	4


	//----- nvinfo : EIATTR_CUDA_API_VERSION
	.align		4
        /*0000*/ 	.byte	0x04, 0x37
        /*0002*/ 	.short	(.L_57 - .L_56)
.L_56:
        /*0004*/ 	.word	0x00000082


	//----- nvinfo : EIATTR_KPARAM_INFO
	.align		4
.L_57:
        /*0008*/ 	.byte	0x04, 0x17
        /*000a*/ 	.short	(.L_59 - .L_58)
.L_58:
        /*000c*/ 	.word	0x00000000
        /*0010*/ 	.short	0x0002
        /*0012*/ 	.short	0x0010
        /*0014*/ 	.byte	0x00, 0xf5, 0x21, 0x00


	//----- nvinfo : EIATTR_KPARAM_INFO
	.align		4
.L_59:
        /*0018*/ 	.byte	0x04, 0x17
        /*001a*/ 	.short	(.L_61 - .L_60)
.L_60:
        /*001c*/ 	.word	0x00000000
        /*0020*/ 	.short	0x0001
        /*0022*/ 	.short	0x0008
        /*0024*/ 	.byte	0x00, 0xf5, 0x21, 0x00


	//----- nvinfo : EIATTR_KPARAM_INFO
	.align		4
.L_61:
        /*0028*/ 	.byte	0x04, 0x17
        /*002a*/ 	.short	(.L_63 - .L_62)
.L_62:
        /*002c*/ 	.word	0x00000000
        /*0030*/ 	.short	0x0000
        /*0032*/ 	.short	0x0000
        /*0034*/ 	.byte	0x00, 0xf0, 0x11, 0x00


	//----- nvinfo : EIATTR_SPARSE_MMA_MASK
	.align		4
.L_63:
        /*0038*/ 	.byte	0x03, 0x50
        /*003a*/ 	.short	0x0000


	//----- nvinfo : EIATTR_MAXREG_COUNT
	.align		4
        /*003c*/ 	.byte	0x03, 0x1b
        /*003e*/ 	.short	0x00ff


	//----- nvinfo : EIATTR_MERCURY_ISA_VERSION
	.align		4
        /*0040*/ 	.byte	0x03, 0x5f
        /*0042*/ 	.short	0x0101


	//----- nvinfo : EIATTR_VRC_CTA_INIT_COUNT
	.align		4
        /*0044*/ 	.byte	0x02, 0x4a
	.zero		1
	.zero		1


	//----- nvinfo : EIATTR_EXIT_INSTR_OFFSETS
	.align		4
        /*0048*/ 	.byte	0x04, 0x1c
        /*004a*/ 	.short	(.L_65 - .L_64)


	//   ....[0]....
.L_64:
        /*004c*/ 	.word	0x00000070


	//   ....[1]....
        /*0050*/ 	.word	0x00000170


	//----- nvinfo : EIATTR_CRS_STACK_SIZE
	.align		4
.L_65:
        /*0054*/ 	.byte	0x04, 0x1e
        /*0056*/ 	.short	(.L_67 - .L_66)
.L_66:
        /*0058*/ 	.word	0x00000000


	//----- nvinfo : EIATTR_CBANK_PARAM_SIZE
	.align		4
.L_67:
        /*005c*/ 	.byte	0x03, 0x19
        /*005e*/ 	.short	0x0018


	//----- nvinfo : EIATTR_PARAM_CBANK
	.align		4
        /*0060*/ 	.byte	0x04, 0x0a
        /*0062*/ 	.short	(.L_69 - .L_68)
	.align		4
.L_68:
        /*0064*/ 	.word	index@(.nv.constant0._Z11sign_gpu_v2iPfS_)
        /*0068*/ 	.short	0x0380
        /*006a*/ 	.short	0x0018


	//----- nvinfo : EIATTR_SW_WAR
	.align		4
.L_69:
        /*006c*/ 	.byte	0x04, 0x36
        /*006e*/ 	.short	(.L_71 - .L_70)
.L_70:
        /*0070*/ 	.word	0x00000008
.L_71:


//--------------------- .nv.info._Z11sign_gpu_v1iPfS_ --------------------------
	.section	.nv.info._Z11sign_gpu_v1iPfS_,"",@"SHT_CUDA_INFO"
	.sectionflags	@""
	.align	4


	//----- nvinfo : EIATTR_CUDA_API_VERSION
	.align		4
        /*0000*/ 	.byte	0x04, 0x37
        /*0002*/ 	.short	(.L_73 - .L_72)
.L_72:
        /*0004*/ 	.word	0x00000082


	//----- nvinfo : EIATTR_KPARAM_INFO
	.align		4
.L_73:
        /*0008*/ 	.byte	0x04, 0x17
        /*000a*/ 	.short	(.L_75 - .L_74)
.L_74:
        /*000c*/ 	.word	0x00000000
        /*0010*/ 	.short	0x0002
        /*0012*/ 	.short	0x0010
        /*0014*/ 	.byte	0x00, 0xf5, 0x21, 0x00


	//----- nvinfo : EIATTR_KPARAM_INFO
	.align		4
.L_75:
        /*0018*/ 	.byte	0x04, 0x17
        /*001a*/ 	.short	(.L_77 - .L_76)
.L_76:
        /*001c*/ 	.word	0x00000000
        /*0020*/ 	.short	0x0001
        /*0022*/ 	.short	0x0008
        /*0024*/ 	.byte	0x00, 0xf5, 0x21, 0x00


	//----- nvinfo : EIATTR_KPARAM_INFO
	.align		4
.L_77:
        /*0028*/ 	.byte	0x04, 0x17
        /*002a*/ 	.short	(.L_79 - .L_78)
.L_78:
        /*002c*/ 	.word	0x00000000
        /*0030*/ 	.short	0x0000
        /*0032*/ 	.short	0x0000
        /*0034*/ 	.byte	0x00, 0xf0, 0x11, 0x00


	//----- nvinfo : EIATTR_SPARSE_MMA_MASK
	.align		4
.L_79:
        /*0038*/ 	.byte	0x03, 0x50
        /*003a*/ 	.short	0x0000


	//----- nvinfo : EIATTR_MAXREG_COUNT
	.align		4
        /*003c*/ 	.byte	0x03, 0x1b
        /*003e*/ 	.short	0x00ff


	//----- nvinfo : EIATTR_MERCURY_ISA_VERSION
	.align		4
        /*0040*/ 	.byte	0x03, 0x5f
        /*0042*/ 	.short	0x0101


	//----- nvinfo : EIATTR_VRC_CTA_INIT_COUNT
	.align		4
        /*0044*/ 	.byte	0x02, 0x4a
	.zero		1
	.zero		1


	//----- nvinfo : EIATTR_EXIT_INSTR_OFFSETS
	.align		4
        /*0048*/ 	.byte	0x04, 0x1c
        /*004a*/ 	.short	(.L_81 - .L_80)


	//   ....[0]....
.L_80:
        /*004c*/ 	.word	0x00000070


	//   ....[1]....
        /*0050*/ 	.word	0x00000170


	//----- nvinfo : EIATTR_CRS_STACK_SIZE
	.align		4
.L_81:
        /*0054*/ 	.byte	0x04, 0x1e
        /*0056*/ 	.short	(.L_83 - .L_82)
.L_82:
        /*0058*/ 	.word	0x00000000


	//----- nvinfo : EIATTR_CBANK_PARAM_SIZE
	.align		4
.L_83:
        /*005c*/ 	.byte	0x03, 0x19
        /*005e*/ 	.short	0x0018


	//----- nvinfo : EIATTR_PARAM_CBANK
	.align		4
        /*0060*/ 	.byte	0x04, 0x0a
        /*0062*/ 	.short	(.L_85 - .L_84)
	.align		4
.L_84:
        /*0064*/ 	.word	index@(.nv.constant0._Z11sign_gpu_v1iPfS_)
        /*0068*/ 	.short	0x0380
        /*006a*/ 	.short	0x0018


	//----- nvinfo : EIATTR_SW_WAR
	.align		4
.L_85:
        /*006c*/ 	.byte	0x04, 0x36
        /*006e*/ 	.short	(.L_87 - .L_86)
.L_86:
        /*0070*/ 	.word	0x00000008
.L_87:


//--------------------- .nv.callgraph             --------------------------
	.section	.nv.callgraph,"",@"SHT_CUDA_CALLGRAPH"
	.align	4
	.sectionentsize	8
	.align		4
        /*0000*/ 	.word	0x00000000
	.align		4
        /*0004*/ 	.word	0xffffffff
	.align		4
        /*0008*/ 	.word	0x00000000
	.align		4
        /*000c*/ 	.word	0xfffffffe
	.align		4
        /*0010*/ 	.word	0x00000000
	.align		4
        /*0014*/ 	.word	0xfffffffd
	.align		4
        /*0018*/ 	.word	0x00000000
	.align		4
        /*001c*/ 	.word	0xfffffffc


//--------------------- .text._Z10abs_gpu_v2iPfS_ --------------------------
	.section	.text._Z10abs_gpu_v2iPfS_,"ax",@progbits
	.align	128
        .global         _Z10abs_gpu_v2iPfS_
        .type           _Z10abs_gpu_v2iPfS_,@function
        .size           _Z10abs_gpu_v2iPfS_,(.L_x_8 - _Z10abs_gpu_v2iPfS_)
        .other          _Z10abs_gpu_v2iPfS_,@"STO_CUDA_ENTRY STV_DEFAULT"
_Z10abs_gpu_v2iPfS_:
.text._Z10abs_gpu_v2iPfS_:
[----:B------:R-:W-:Y:S01]  /*0000*/  LDC R1, c[0x0][0x37c] ;  /* 0x0000df00ff017b82 */ /* 0x000fe20000000800 */
[----:B------:R-:W0:Y:S07]  /*0010*/  S2R R0, SR_TID.X ;  /* 0x0000000000007919 */ /* 0x000e2e0000002100 */
[----:B------:R-:W0:Y:S01]  /*0020*/  S2UR UR4, SR_CTAID.X ;  /* 0x00000000000479c3 */ /* 0x000e220000002500 */
[----:B------:R-:W1:Y:S07]  /*0030*/  LDCU UR5, c[0x0][0x380] ;  /* 0x00007000ff0577ac */ /* 0x000e6e0008000800 */
[----:B------:R-:W0:Y:S02]  /*0040*/  LDC R11, c[0x0][0x360] ;  /* 0x0000d800ff0b7b82 */ /* 0x000e240000000800 */
[----:B0-----:R-:W-:-:S05]  /*0050*/  IMAD R0, R11, UR4, R0 ;  /* 0x000000040b007c24 */ /* 0x001fca000f8e0200 */
[----:B-1----:R-:W-:-:S13]  /*0060*/  ISETP.GE.AND P0, PT, R0, UR5, PT ;  /* 0x0000000500007c0c */ /* 0x002fda000bf06270 */
[----:B------:R-:W-:Y:S05]  /*0070*/  @P0 EXIT ;  /* 0x000000000000094d */ /* 0x000fea0003800000 */
[----:B------:R-:W0:Y:S01]  /*0080*/  LDC.64 R6, c[0x0][0x388] ;  /* 0x0000e200ff067b82 */ /* 0x000e220000000a00 */
[----:B------:R-:W1:Y:S01]  /*0090*/  LDCU UR4, c[0x0][0x370] ;  /* 0x00006e00ff0477ac */ /* 0x000e620008000800 */
[----:B------:R-:W2:Y:S06]  /*00a0*/  LDCU.64 UR6, c[0x0][0x358] ;  /* 0x00006b00ff0677ac */ /* 0x000eac0008000a00 */
[----:B------:R-:W3:Y:S01]  /*00b0*/  LDC.64 R8, c[0x0][0x390] ;  /* 0x0000e400ff087b82 */ /* 0x000ee20000000a00 */
[----:B-1----:R-:W-:-:S07]  /*00c0*/  IMAD R11, R11, UR4, RZ ;  /* 0x000000040b0b7c24 */ /* 0x002fce000f8e02ff */
.L_x_0:
[----:B0-----:R-:W-:-:S06]  /*00d0*/  IMAD.WIDE R2, R0, 0x4, R6 ;  /* 0x0000000400027825 */ /* 0x001fcc00078e0206 */
[----:B--2---:R-:W2:Y:S01]  /*00e0*/  LDG.E R2, desc[UR6][R2.64] ;  /* 0x0000000602027981 */ /* 0x004ea2000c1e1900 */
[----:B-1-3--:R-:W-:Y:S01]  /*00f0*/  IMAD.WIDE R4, R0, 0x4, R8 ;  /* 0x0000000400047825 */ /* 0x00afe200078e0208 */
[----:B------:R-:W-:Y:S02]  /*0100*/  IADD3 R0, PT, PT, R11, R0, RZ ;  /* 0x000000000b007210 */ /* 0x000fe40007ffe0ff */
[----:B--2---:R-:W-:-:S04]  /*0110*/  FSETP.GE.AND P0, PT, R2, RZ, PT ;  /* 0x000000ff0200720b */ /* 0x004fc80003f06000 */
[----:B------:R-:W-:Y:S02]  /*0120*/  FSEL R13, R2, -R2, P0 ;  /* 0x80000002020d7208 */ /* 0x000fe40000000000 */
[----:B------:R-:W-:-:S03]  /*0130*/  ISETP.GE.AND P0, PT, R0, UR5, PT ;  /* 0x0000000500007c0c */ /* 0x000fc6000bf06270 */
[----:B------:R1:W-:Y:S10]  /*0140*/  STG.E desc[UR6][R4.64], R13 ;  /* 0x0000000d04007986 */ /* 0x0003f4000c101906 */
[----:B------:R-:W-:Y:S05]  /*0150*/  @!P0 BRA `(.L_x_0) ;  /* 0xfffffffc00dc8947 */ /* 0x000fea000383ffff */
[----:B------:R-:W-:Y:S05]  /*0160*/  EXIT ;  /* 0x000000000000794d */ /* 0x000fea0003800000 */
.L_x_1:
[----:B------:R-:W-:-:S00]  /*0170*/  BRA `(.L_x_1) ;  /* 0xfffffffc00fc7947 */ /* 0x000fc0000383ffff */
[----:B------:R-:W-:-:S00]  /*0180*/  NOP ;  /* 0x0000000000007918 */ /* 0x000fc00000000000 */
[----:B------:R-:W-:-:S00]  /*0190*/  NOP ;  /* 0x0000000000007918 */ /* 0x000fc00000000000 */
[----:B------:R-:W-:-:S00]  /*01a0*/  NOP ;  /* 0x0000000000007918 */ /* 0x000fc00000000000 */
[----:B------:R-:W-:-:S00]  /*01b0*/  NOP ;  /* 0x0000000000007918 */ /* 0x000fc00000000000 */
[----:B------:R-:W-:-:S00]  /*01c0*/  NOP ;  /* 0x0000000000007918 */ /* 0x000fc00000000000 */
[----:B------:R-:W-:-:S00]  /*01d0*/  NOP ;  /* 0x0000000000007918 */ /* 0x000fc00000000000 */
[----:B------:R-:W-:-:S00]  /*01e0*/  NOP ;  /* 0x0000000000007918 */ /* 0x000fc00000000000 */
[----:B------:R-:W-:-:S00]  /*01f0*/  NOP ;  /* 0x0000000000007918 */ /* 0x000fc00000000000 */
.L_x_8:


//--------------------- .text._Z10abs_gpu_v1iPfS_ --------------------------
	.section	.text._Z10abs_gpu_v1iPfS_,"ax",@progbits
	.align	128
        .global         _Z10abs_gpu_v1iPfS_
        .type           _Z10abs_gpu_v1iPfS_,@function
        .size           _Z10abs_gpu_v1iPfS_,(.L_x_9 - _Z10abs_gpu_v1iPfS_)
        .other          _Z10abs_gpu_v1iPfS_,@"STO_CUDA_ENTRY STV_DEFAULT"
_Z10abs_gpu_v1iPfS_:
.text._Z10abs_gpu_v1iPfS_:
        /* <DEDUP_REMOVED lines=13> */
.L_x_2:
[----:B0-----:R-:W-:-:S06]  /*00d0*/  IMAD.WIDE R2, R0, 0x4, R6 ;  /* 0x0000000400027825 */ /* 0x001fcc00078e0206 */
[----:B--2---:R-:W2:Y:S01]  /*00e0*/  LDG.E R2, desc[UR6][R2.64] ;  /* 0x0000000602027981 */ /* 0x004ea2000c1e1900 */
[----:B-1-3--:R-:W-:Y:S01]  /*00f0*/  IMAD.WIDE R4, R0, 0x4, R8 ;  /* 0x0000000400047825 */ /* 0x00afe200078e0208 */
[----:B------:R-:W-:-:S04]  /*0100*/  IADD3 R0, PT, PT, R11, R0, RZ ;  /* 0x000000000b007210 */ /* 0x000fc80007ffe0ff */
[----:B------:R-:W-:Y:S01]  /*0110*/  ISETP.GE.AND P0, PT, R0, UR5, PT ;  /* 0x0000000500007c0c */ /* 0x000fe2000bf06270 */
[----:B--2---:R-:W-:-:S05]  /*0120*/  FADD R13, |R2|, -RZ ;  /* 0x800000ff020d7221 */ /* 0x004fca0000000200 */
[----:B------:R1:W-:Y:S07]  /*0130*/  STG.E desc[UR6][R4.64], R13 ;  /* 0x0000000d04007986 */ /* 0x0003ee000c101906 */
[----:B------:R-:W-:Y:S05]  /*0140*/  @!P0 BRA `(.L_x_2) ;  /* 0xfffffffc00e08947 */ /* 0x000fea000383ffff */
[----:B------:R-:W-:Y:S05]  /*0150*/  EXIT ;  /* 0x000000000000794d */ /* 0x000fea0003800000 */
.L_x_3:
        /* <DEDUP_REMOVED lines=10> */
.L_x_9:


//--------------------- .text._Z11sign_gpu_v2iPfS_ --------------------------
	.section	.text._Z11sign_gpu_v2iPfS_,"ax",@progbits
	.align	128
        .global         _Z11sign_gpu_v2iPfS_
        .type           _Z11sign_gpu_v2iPfS_,@function
        .size           _Z11sign_gpu_v2iPfS_,(.L_x_10 - _Z11sign_gpu_v2iPfS_)
        .other          _Z11sign_gpu_v2iPfS_,@"STO_CUDA_ENTRY STV_DEFAULT"
_Z11sign_gpu_v2iPfS_:
.text._Z11sign_gpu_v2iPfS_:
        /* <DEDUP_REMOVED lines=13> */
.L_x_4:
[----:B0-----:R-:W-:-:S06]  /*00d0*/  IMAD.WIDE R2, R0, 0x4, R6 ;  /* 0x0000000400027825 */ /* 0x001fcc00078e0206 */
[----:B--2---:R-:W2:Y:S01]  /*00e0*/  LDG.E R2, desc[UR6][R2.64] ;  /* 0x0000000602027981 */ /* 0x004ea2000c1e1900 */
[----:B-1----:R-:W-:Y:S02]  /*00f0*/  HFMA2 R13, -RZ, RZ, 1.875, 0 ;  /* 0x3f800000ff0d7431 */ /* 0x002fe400000001ff */
[----:B---3--:R-:W-:Y:S01]  /*0100*/  IMAD.WIDE R4, R0, 0x4, R8 ;  /* 0x0000000400047825 */ /* 0x008fe200078e0208 */
[----:B------:R-:W-:Y:S02]  /*0110*/  IADD3 R0, PT, PT, R11, R0, RZ ;  /* 0x000000000b007210 */ /* 0x000fe40007ffe0ff */
[----:B--2---:R-:W-:-:S04]  /*0120*/  FSETP.GE.AND P0, PT, R2, RZ, PT ;  /* 0x000000ff0200720b */ /* 0x004fc80003f06000 */
[----:B------:R-:W-:Y:S02]  /*0130*/  FSEL R13, R13, -1, P0 ;  /* 0xbf8000000d0d7808 */ /* 0x000fe40000000000 */
[----:B------:R-:W-:-:S03]  /*0140*/  ISETP.GE.AND P0, PT, R0, UR5, PT ;  /* 0x0000000500007c0c */ /* 0x000fc6000bf06270 */
[----:B------:R1:W-:Y:S10]  /*0150*/  STG.E desc[UR6][R4.64], R13 ;  /* 0x0000000d04007986 */ /* 0x0003f4000c101906 */
[----:B------:R-:W-:Y:S05]  /*0160*/  @!P0 BRA `(.L_x_4) ;  /* 0xfffffffc00d88947 */ /* 0x000fea000383ffff */
[----:B------:R-:W-:Y:S05]  /*0170*/  EXIT ;  /* 0x000000000000794d */ /* 0x000fea0003800000 */
.L_x_5:
        /* <DEDUP_REMOVED lines=16> */
.L_x_10:


//--------------------- .text._Z11sign_gpu_v1iPfS_ --------------------------
	.section	.text._Z11sign_gpu_v1iPfS_,"ax",@progbits
	.align	128
        .global         _Z11sign_gpu_v1iPfS_
        .type           _Z11sign_gpu_v1iPfS_,@function
        .size           _Z11sign_gpu_v1iPfS_,(.L_x_11 - _Z11sign_gpu_v1iPfS_)
        .other          _Z11sign_gpu_v1iPfS_,@"STO_CUDA_ENTRY STV_DEFAULT"
_Z11sign_gpu_v1iPfS_:
.text._Z11sign_gpu_v1iPfS_:
        /* <DEDUP_REMOVED lines=13> */
.L_x_6:
        /* <DEDUP_REMOVED lines=11> */
.L_x_7:
        /* <DEDUP_REMOVED lines=16> */
.L_x_11:


//--------------------- .nv.shared.reserved.0     --------------------------
	.section	.nv.shared.reserved.0,"aw",@nobits
	.weak		__nv_reservedSMEM_offset_0_alias
	.size		__nv_reservedSMEM_offset_0_alias, 0, 64
	.other		__nv_reservedSMEM_offset_0_alias,@"STO_CUDA_RESERVED_SHARED STV_DEFAULT"
__nv_reservedSMEM_offset_0_alias:
	.zero		0
	.zero		64


//--------------------- .nv.constant0._Z10abs_gpu_v2iPfS_ --------------------------
	.section	.nv.constant0._Z10abs_gpu_v2iPfS_,"a",@progbits
	.sectionflags	@""
	.align	4
.nv.constant0._Z10abs_gpu_v2iPfS_:
	.zero		920


//--------------------- .nv.constant0._Z10abs_gpu_v1iPfS_ --------------------------
	.section	.nv.constant0._Z10abs_gpu_v1iPfS_,"a",@progbits
	.sectionflags	@""
	.align	4
.nv.constant0._Z10abs_gpu_v1iPfS_:
	.zero		920


//--------------------- .nv.constant0._Z11sign_gpu_v2iPfS_ --------------------------
	.section	.nv.constant0._Z11sign_gpu_v2iPfS_,"a",@progbits
	.sectionflags	@""
	.align	4
.nv.constant0._Z11sign_gpu_v2iPfS_:
	.zero		920


//--------------------- .nv.constant0._Z11sign_gpu_v1iPfS_ --------------------------
	.section	.nv.constant0._Z11sign_gpu_v1iPfS_,"a",@progbits
	.sectionflags	@""
	.align	4
.nv.constant0._Z11sign_gpu_v1iPfS_:
	.zero		920


//--------------------- SYMBOLS --------------------------

	.type		.nv.reservedSmem.offset0,@object
	.size		.nv.reservedSmem.offset0,0x4
